	.headerflags	@"EF_CUDA_TEXMODE_UNIFIED EF_CUDA_64BIT_ADDRESS EF_CUDA_ACCELERATORS EF_CUDA_SM90 EF_CUDA_VIRTUAL_SM(EF_CUDA_SM90)"
	.elftype	@"ET_EXEC"


//--------------------- .nv.info                  --------------------------
	.section	.nv.info,"",@"SHT_CUDA_INFO"
	.align	4


	//----- nvinfo : EIATTR_REGCOUNT
	.align		4
        /*0000*/ 	.byte	0x04, 0x2f
        /*0002*/ 	.short	(.L_1 - .L_0)
	.align		4
.L_0:
        /*0004*/ 	.word	index@(triton_poi_fused__prelu_kernel_convolution_3)
        /*0008*/ 	.word	0x00000020


	//----- nvinfo : EIATTR_MIN_STACK_SIZE
	.align		4
.L_1:
        /*000c*/ 	.byte	0x04, 0x12
        /*000e*/ 	.short	(.L_3 - .L_2)
	.align		4
.L_2:
        /*0010*/ 	.word	index@(triton_poi_fused__prelu_kernel_convolution_3)
        /*0014*/ 	.word	0x00000000


	//----- nvinfo : EIATTR_FRAME_SIZE
	.align		4
.L_3:
        /*0018*/ 	.byte	0x04, 0x11
        /*001a*/ 	.short	(.L_5 - .L_4)
	.align		4
.L_4:
        /*001c*/ 	.word	index@(triton_poi_fused__prelu_kernel_convolution_3)
        /*0020*/ 	.word	0x00000000


	//----- nvinfo : EIATTR_MIN_STACK_SIZE
	.align		4
.L_5:
        /*0024*/ 	.byte	0x04, 0x12
        /*0026*/ 	.short	(.L_7 - .L_6)
	.align		4
.L_6:
        /*0028*/ 	.word	index@(triton_poi_fused__prelu_kernel_convolution_3)
        /*002c*/ 	.word	0x00000000
.L_7:


//--------------------- .nv.info.triton_poi_fused__prelu_kernel_convolution_3 --------------------------
	.section	.nv.info.triton_poi_fused__prelu_kernel_convolution_3,"",@"SHT_CUDA_INFO"
	.sectionflags	@""
	.align	4


	//----- nvinfo : EIATTR_CUDA_API_VERSION
	.align		4
        /*0000*/ 	.byte	0x04, 0x37
        /*0002*/ 	.short	(.L_9 - .L_8)
.L_8:
        /*0004*/ 	.word	0x0000007c


	//----- nvinfo : EIATTR_KPARAM_INFO
	.align		4
.L_9:
        /*0008*/ 	.byte	0x04, 0x17
        /*000a*/ 	.short	(.L_11 - .L_10)
.L_10:
        /*000c*/ 	.word	0x00000000
        /*0010*/ 	.short	0x0004
        /*0012*/ 	.short	0x0020
        /*0014*/ 	.byte	0x00, 0xf0, 0x11, 0x00


	//----- nvinfo : EIATTR_KPARAM_INFO
	.align		4
.L_11:
        /*0018*/ 	.byte	0x04, 0x17
        /*001a*/ 	.short	(.L_13 - .L_12)
.L_12:
        /*001c*/ 	.word	0x00000000
        /*0020*/ 	.short	0x0003
        /*0022*/ 	.short	0x0018
        /*0024*/ 	.byte	0x00, 0xf4, 0x21, 0x00


	//----- nvinfo : EIATTR_KPARAM_INFO
	.align		4
.L_13:
        /*0028*/ 	.byte	0x04, 0x17
        /*002a*/ 	.short	(.L_15 - .L_14)
.L_14:
        /*002c*/ 	.word	0x00000000
        /*0030*/ 	.short	0x0002
        /*0032*/ 	.short	0x0010
        /*0034*/ 	.byte	0x00, 0xf4, 0x21, 0x00


	//----- nvinfo : EIATTR_KPARAM_INFO
	.align		4
.L_15:
        /*0038*/ 	.byte	0x04, 0x17
        /*003a*/ 	.short	(.L_17 - .L_16)
.L_16:
        /*003c*/ 	.word	0x00000000
        /*0040*/ 	.short	0x0001
        /*0042*/ 	.short	0x0008
        /*0044*/ 	.byte	0x00, 0xf4, 0x21, 0x00


	//----- nvinfo : EIATTR_KPARAM_INFO
	.align		4
.L_17:
        /*0048*/ 	.byte	0x04, 0x17
        /*004a*/ 	.short	(.L_19 - .L_18)
.L_18:
        /*004c*/ 	.word	0x00000000
        /*0050*/ 	.short	0x0000
        /*0052*/ 	.short	0x0000
        /*0054*/ 	.byte	0x00, 0xf4, 0x21, 0x00


	//----- nvinfo : EIATTR_SPARSE_MMA_MASK
	.align		4
.L_19:
        /*0058*/ 	.byte	0x03, 0x50
        /*005a*/ 	.short	0x0000


	//----- nvinfo : EIATTR_MAXREG_COUNT
	.align		4
        /*005c*/ 	.byte	0x03, 0x1b
        /*005e*/ 	.short	0x00ff


	//----- nvinfo : EIATTR_EXIT_INSTR_OFFSETS
	.align		4
        /*0060*/ 	.byte	0x04, 0x1c
        /*0062*/ 	.short	(.L_21 - .L_20)


	//   ....[0]....
.L_20:
        /*0064*/ 	.word	0x00000860


	//   ....[1]....
        /*0068*/ 	.word	0x00000880


	//----- nvinfo : EIATTR_REQNTID
	.align		4
.L_21:
        /*006c*/ 	.byte	0x04, 0x10
        /*006e*/ 	.short	(.L_23 - .L_22)
.L_22:
        /*0070*/ 	.word	0x00000080
        /*0074*/ 	.word	0x00000001
        /*0078*/ 	.word	0x00000001


	//----- nvinfo : EIATTR_CBANK_PARAM_SIZE
	.align		4
.L_23:
        /*007c*/ 	.byte	0x03, 0x19
        /*007e*/ 	.short	0x0024


	//----- nvinfo : EIATTR_PARAM_CBANK
	.align		4
        /*0080*/ 	.byte	0x04, 0x0a
        /*0082*/ 	.short	(.L_25 - .L_24)
	.align		4
.L_24:
        /*0084*/ 	.word	index@(.nv.constant0.triton_poi_fused__prelu_kernel_convolution_3)
        /*0088*/ 	.short	0x0210
        /*008a*/ 	.short	0x0024


	//----- nvinfo : EIATTR_SW_WAR
	.align		4
.L_25:
        /*008c*/ 	.byte	0x04, 0x36
        /*008e*/ 	.short	(.L_27 - .L_26)
.L_26:
        /*0090*/ 	.word	0x00000008
.L_27:


//--------------------- .nv.callgraph             --------------------------
	.section	.nv.callgraph,"",@"SHT_CUDA_CALLGRAPH"
	.align	4
	.sectionentsize	8
	.align		4
        /*0000*/ 	.word	0x00000000
	.align		4
        /*0004*/ 	.word	0xffffffff
	.align		4
        /*0008*/ 	.word	0x00000000
	.align		4
        /*000c*/ 	.word	0xfffffffe
	.align		4
        /*0010*/ 	.word	0x00000000
	.align		4
        /*0014*/ 	.word	0xfffffffd
	.align		4
        /*0018*/ 	.word	0x00000000
	.align		4
        /*001c*/ 	.word	0xfffffffc


//--------------------- .text.triton_poi_fused__prelu_kernel_convolution_3 --------------------------
	.section	.text.triton_poi_fused__prelu_kernel_convolution_3,"ax",@progbits
	.align	128
        .global         triton_poi_fused__prelu_kernel_convolution_3
        .type           triton_poi_fused__prelu_kernel_convolution_3,@function
        .size           triton_poi_fused__prelu_kernel_convolution_3,(.L_x_1 - triton_poi_fused__prelu_kernel_convolution_3)
        .other          triton_poi_fused__prelu_kernel_convolution_3,@"STO_CUDA_ENTRY STV_DEFAULT"
triton_poi_fused__prelu_kernel_convolution_3:
.text.triton_poi_fused__prelu_kernel_convolution_3:
[----:B------:R-:W0:Y:S01]  /*0000*/  LDC R1, c[0x0][0x28] ;  /* 0x00000a00ff017b82 */ /* 0x000e220000000800 */
[----:B------:R-:W1:Y:S07]  /*0010*/  S2R R0, SR_TID.X ;  /* 0x0000000000007919 */ /* 0x000e6e0000002100 */
[----:B------:R-:W2:Y:S01]  /*0020*/  LDC.64 R28, c[0x0][0x218] ;  /* 0x00008600ff1c7b82 */ /* 0x000ea20000000a00 */
[----:B------:R-:W-:Y:S01]  /*0030*/  IMAD.MOV.U32 R21, RZ, RZ, RZ ;  /* 0x000000ffff157224 */ /* 0x000fe200078e00ff */
[----:B------:R-:W-:Y:S01]  /*0040*/  ULDC.64 UR4, c[0x0][0x208] ;  /* 0x0000820000047ab9 */ /* 0x000fe20000000a00 */
[----:B------:R-:W3:Y:S05]  /*0050*/  S2R R3, SR_CTAID.X ;  /* 0x0000000000037919 */ /* 0x000eea0000002500 */
[----:B------:R-:W4:Y:S01]  /*0060*/  LDC.64 R16, c[0x0][0x210] ;  /* 0x00008400ff107b82 */ /* 0x000f220000000a00 */
[----:B-1----:R-:W-:-:S05]  /*0070*/  IMAD.SHL.U32 R0, R0, 0x4, RZ ;  /* 0x0000000400007824 */ /* 0x002fca00078e00ff */
[----:B------:R-:W-:-:S05]  /*0080*/  LOP3.LUT R0, R0, 0x1fc, RZ, 0xc0, !PT ;  /* 0x000001fc00007812 */ /* 0x000fca00078ec0ff */
[----:B---3--:R-:W-:-:S04]  /*0090*/  IMAD R0, R3, 0x400, R0 ;  /* 0x0000040003007824 */ /* 0x008fc800078e0200 */
[C---:B------:R-:W-:Y:S01]  /*00a0*/  VIADD R4, R0.reuse, 0x200 ;  /* 0x0000020000047836 */ /* 0x040fe20000000000 */
[C---:B------:R-:W-:Y:S01]  /*00b0*/  ISETP.GE.AND P1, PT, R0.reuse, 0x16c80, PT ;  /* 0x00016c800000780c */ /* 0x040fe20003f26270 */
[C---:B------:R-:W-:Y:S02]  /*00c0*/  VIADD R2, R0.reuse, 0x1 ;  /* 0x0000000100027836 */ /* 0x040fe40000000000 */
[----:B------:R-:W-:Y:S01]  /*00d0*/  IMAD.HI R3, R0, 0x59e60383, RZ ;  /* 0x59e6038300037827 */ /* 0x000fe200078e02ff */
[----:B------:R-:W-:-:S03]  /*00e0*/  ISETP.GE.AND P0, PT, R4, 0x16c80, PT ;  /* 0x00016c800400780c */ /* 0x000fc60003f06270 */
[----:B------:R-:W-:-:S04]  /*00f0*/  IMAD.HI R25, R4, 0x59e60383, RZ ;  /* 0x59e6038304197827 */ /* 0x000fc800078e02ff */
[----:B------:R-:W-:Y:S01]  /*0100*/  IMAD.HI R5, R2, 0x59e60383, RZ ;  /* 0x59e6038302057827 */ /* 0x000fe200078e02ff */
[----:B------:R-:W-:Y:S02]  /*0110*/  SHF.R.U32.HI R2, RZ, 0x1f, R3 ;  /* 0x0000001fff027819 */ /* 0x000fe40000011603 */
[----:B------:R-:W-:Y:S01]  /*0120*/  SHF.R.U32.HI R8, RZ, 0x1f, R25 ;  /* 0x0000001fff087819 */ /* 0x000fe20000011619 */
[C---:B------:R-:W-:Y:S01]  /*0130*/  VIADD R4, R0.reuse, 0x2 ;  /* 0x0000000200047836 */ /* 0x040fe20000000000 */
[----:B------:R-:W-:Y:S01]  /*0140*/  SHF.R.U32.HI R6, RZ, 0x1f, R5 ;  /* 0x0000001fff067819 */ /* 0x000fe20000011605 */
[----:B------:R-:W-:Y:S01]  /*0150*/  VIADD R7, R0, 0x203 ;  /* 0x0000020300077836 */ /* 0x000fe20000000000 */
[----:B------:R-:W-:Y:S01]  /*0160*/  LEA.HI.SX32 R2, R3, R2, 0x18 ;  /* 0x0000000203027211 */ /* 0x000fe200078fc2ff */
[----:B------:R-:W-:Y:S01]  /*0170*/  IMAD.HI R23, R4, 0x59e60383, RZ ;  /* 0x59e6038304177827 */ /* 0x000fe200078e02ff */
[----:B------:R-:W-:Y:S02]  /*0180*/  LEA.HI.SX32 R3, R5, R6, 0x18 ;  /* 0x0000000605037211 */ /* 0x000fe400078fc2ff */
[----:B------:R-:W-:Y:S01]  /*0190*/  LEA.HI.SX32 R25, R25, R8, 0x18 ;  /* 0x0000000819197211 */ /* 0x000fe200078fc2ff */
[C---:B------:R-:W-:Y:S01]  /*01a0*/  VIADD R4, R0.reuse, 0x201 ;  /* 0x0000020100047836 */ /* 0x040fe20000000000 */
[----:B------:R-:W-:Y:S01]  /*01b0*/  SHF.R.U32.HI R8, RZ, 0x1f, R23 ;  /* 0x0000001fff087819 */ /* 0x000fe20000011617 */
[----:B------:R-:W-:Y:S01]  /*01c0*/  VIADD R5, R0, 0x3 ;  /* 0x0000000300057836 */ /* 0x000fe20000000000 */
[----:B------:R-:W-:Y:S01]  /*01d0*/  LEA.HI R9, R25, R25, RZ, 0x5 ;  /* 0x0000001919097211 */ /* 0x000fe200078f28ff */
[----:B------:R-:W-:Y:S01]  /*01e0*/  IMAD.HI R4, R4, 0x59e60383, RZ ;  /* 0x59e6038304047827 */ /* 0x000fe200078e02ff */
[----:B------:R-:W-:-:S03]  /*01f0*/  LEA.HI.SX32 R23, R23, R8, 0x18 ;  /* 0x0000000817177211 */ /* 0x000fc600078fc2ff */
[----:B------:R-:W-:Y:S01]  /*0200*/  VIADD R6, R0, 0x202 ;  /* 0x0000020200067836 */ /* 0x000fe20000000000 */
[----:B------:R-:W-:Y:S01]  /*0210*/  SHF.R.U32.HI R27, RZ, 0x1f, R4 ;  /* 0x0000001fff1b7819 */ /* 0x000fe20000011604 */
[----:B------:R-:W-:-:S03]  /*0220*/  IMAD.HI R5, R5, 0x59e60383, RZ ;  /* 0x59e6038305057827 */ /* 0x000fc600078e02ff */
[----:B------:R-:W-:Y:S01]  /*0230*/  LEA.HI.SX32 R27, R4, R27, 0x18 ;  /* 0x0000001b041b7211 */ /* 0x000fe200078fc2ff */
[----:B------:R-:W-:Y:S01]  /*0240*/  IMAD.HI R15, R6, 0x59e60383, RZ ;  /* 0x59e60383060f7827 */ /* 0x000fe200078e02ff */
[----:B------:R-:W-:Y:S02]  /*0250*/  SHF.R.U32.HI R6, RZ, 0x1f, R5 ;  /* 0x0000001fff067819 */ /* 0x000fe40000011605 */
[----:B------:R-:W-:Y:S01]  /*0260*/  LEA.HI R4, R2, R2, RZ, 0x5 ;  /* 0x0000000202047211 */ /* 0x000fe200078f28ff */
[----:B------:R-:W-:Y:S01]  /*0270*/  IMAD.HI R7, R7, 0x59e60383, RZ ;  /* 0x59e6038307077827 */ /* 0x000fe200078e02ff */
[----:B------:R-:W-:Y:S02]  /*0280*/  LEA.HI.SX32 R6, R5, R6, 0x18 ;  /* 0x0000000605067211 */ /* 0x000fe400078fc2ff */
[----:B------:R-:W-:Y:S02]  /*0290*/  LEA.HI R5, R3, R3, RZ, 0x5 ;  /* 0x0000000303057211 */ /* 0x000fe400078f28ff */
[----:B------:R-:W-:-:S02]  /*02a0*/  LOP3.LUT R19, R4, 0xffffffe0, RZ, 0xc0, !PT ;  /* 0xffffffe004137812 */ /* 0x000fc400078ec0ff */
[----:B------:R-:W-:Y:S02]  /*02b0*/  SHF.R.U32.HI R8, RZ, 0x1f, R15 ;  /* 0x0000001fff087819 */ /* 0x000fe4000001160f */
[----:B------:R-:W-:Y:S01]  /*02c0*/  LOP3.LUT R4, R5, 0xffffffe0, RZ, 0xc0, !PT ;  /* 0xffffffe005047812 */ /* 0x000fe200078ec0ff */
[----:B------:R-:W-:Y:S01]  /*02d0*/  IMAD.IADD R19, R2, 0x1, -R19 ;  /* 0x0000000102137824 */ /* 0x000fe200078e0a13 */
[----:B------:R-:W-:Y:S02]  /*02e0*/  LEA.HI R2, R6, R6, RZ, 0x5 ;  /* 0x0000000606027211 */ /* 0x000fe400078f28ff */
[----:B------:R-:W-:Y:S01]  /*02f0*/  SHF.R.U32.HI R10, RZ, 0x1f, R7 ;  /* 0x0000001fff0a7819 */ /* 0x000fe20000011607 */
[----:B------:R-:W-:Y:S01]  /*0300*/  IMAD.IADD R5, R3, 0x1, -R4 ;  /* 0x0000000103057824 */ /* 0x000fe200078e0a04 */
[----:B------:R-:W-:Y:S01]  /*0310*/  LEA.HI.SX32 R15, R15, R8, 0x18 ;  /* 0x000000080f0f7211 */ /* 0x000fe200078fc2ff */
[----:B--2---:R-:W-:Y:S01]  /*0320*/  IMAD.WIDE R18, R19, 0x4, R28 ;  /* 0x0000000413127825 */ /* 0x004fe200078e021c */
[----:B------:R-:W-:-:S02]  /*0330*/  LOP3.LUT R3, R2, 0xffffffe0, RZ, 0xc0, !PT ;  /* 0xffffffe002037812 */ /* 0x000fc400078ec0ff */
[----:B------:R-:W-:Y:S02]  /*0340*/  LEA.HI R4, R27, R27, RZ, 0x5 ;  /* 0x0000001b1b047211 */ /* 0x000fe400078f28ff */
[----:B------:R-:W-:Y:S01]  /*0350*/  LEA.HI.SX32 R7, R7, R10, 0x18 ;  /* 0x0000000a07077211 */ /* 0x000fe200078fc2ff */
[----:B------:R-:W-:Y:S01]  /*0360*/  IMAD.IADD R6, R6, 0x1, -R3 ;  /* 0x0000000106067824 */ /* 0x000fe200078e0a03 */
[----:B------:R-:W-:Y:S01]  /*0370*/  LEA.HI R2, R15, R15, RZ, 0x5 ;  /* 0x0000000f0f027211 */ /* 0x000fe200078f28ff */
[----:B------:R-:W-:Y:S01]  /*0380*/  IMAD.MOV.U32 R26, RZ, RZ, RZ ;  /* 0x000000ffff1a7224 */ /* 0x000fe200078e00ff */
[----:B------:R-:W-:Y:S01]  /*0390*/  LEA.HI R8, R23, R23, RZ, 0x5 ;  /* 0x0000001717087211 */ /* 0x000fe200078f28ff */
[----:B----4-:R-:W-:Y:S01]  /*03a0*/  IMAD.WIDE R16, R0, 0x4, R16 ;  /* 0x0000000400107825 */ /* 0x010fe200078e0210 */
[----:B------:R-:W-:Y:S01]  /*03b0*/  LOP3.LUT R4, R4, 0xffffffe0, RZ, 0xc0, !PT ;  /* 0xffffffe004047812 */ /* 0x000fe200078ec0ff */
[----:B------:R1:W2:Y:S01]  /*03c0*/  @!P1 LDG.E.EL R21, desc[UR4][R18.64] ;  /* 0x0000000412159981 */ /* 0x0002a2000c2e1900 */
[----:B------:R-:W-:-:S02]  /*03d0*/  LEA.HI R3, R7, R7, RZ, 0x5 ;  /* 0x0000000707037211 */ /* 0x000fc400078f28ff */
[----:B------:R-:W-:Y:S01]  /*03e0*/  LOP3.LUT R2, R2, 0xffffffe0, RZ, 0xc0, !PT ;  /* 0xffffffe002027812 */ /* 0x000fe200078ec0ff */
[----:B------:R-:W-:Y:S01]  /*03f0*/  IMAD.IADD R27, R27, 0x1, -R4 ;  /* 0x000000011b1b7824 */ /* 0x000fe200078e0a04 */
[----:B------:R-:W-:Y:S02]  /*0400*/  LOP3.LUT R10, R9, 0xffffffe0, RZ, 0xc0, !PT ;  /* 0xffffffe0090a7812 */ /* 0x000fe400078ec0ff */
[----:B------:R-:W-:Y:S01]  /*0410*/  LOP3.LUT R8, R8, 0xffffffe0, RZ, 0xc0, !PT ;  /* 0xffffffe008087812 */ /* 0x000fe200078ec0ff */
[----:B------:R-:W-:Y:S01]  /*0420*/  IMAD.IADD R15, R15, 0x1, -R2 ;  /* 0x000000010f0f7824 */ /* 0x000fe200078e0a02 */
[----:B------:R-:W-:Y:S01]  /*0430*/  LOP3.LUT R4, R3, 0xffffffe0, RZ, 0xc0, !PT ;  /* 0xffffffe003047812 */ /* 0x000fe200078ec0ff */
[----:B------:R-:W-:Y:S01]  /*0440*/  IMAD.IADD R25, R25, 0x1, -R10 ;  /* 0x0000000119197824 */ /* 0x000fe200078e0a0a */
[----:B------:R-:W3:Y:S01]  /*0450*/  LDC.64 R2, c[0x0][0x220] ;  /* 0x00008800ff027b82 */ /* 0x000ee20000000a00 */
[----:B------:R-:W-:Y:S01]  /*0460*/  IMAD.IADD R23, R23, 0x1, -R8 ;  /* 0x0000000117177824 */ /* 0x000fe200078e0a08 */
[----:B------:R-:W-:-:S02]  /*0470*/  CS2R R8, SRZ ;  /* 0x0000000000087805 */ /* 0x000fc4000001ff00 */
[----:B------:R-:W-:Y:S01]  /*0480*/  CS2R R10, SRZ ;  /* 0x00000000000a7805 */ /* 0x000fe2000001ff00 */
[----:B------:R-:W-:Y:S02]  /*0490*/  IMAD.IADD R7, R7, 0x1, -R4 ;  /* 0x0000000107077824 */ /* 0x000fe400078e0a04 */
[----:B------:R-:W-:-:S03]  /*04a0*/  IMAD.WIDE R4, R5, 0x4, R28 ;  /* 0x0000000405047825 */ /* 0x000fc600078e021c */
[----:B------:R-:W2:Y:S04]  /*04b0*/  @!P1 LDG.E.128 R8, desc[UR4][R16.64] ;  /* 0x0000000410089981 */ /* 0x000ea8000c1e1d00 */
[----:B------:R4:W5:Y:S01]  /*04c0*/  @!P1 LDG.E.EL R26, desc[UR4][R4.64] ;  /* 0x00000004041a9981 */ /* 0x000962000c2e1900 */
[----:B------:R-:W-:Y:S01]  /*04d0*/  CS2R R12, SRZ ;  /* 0x00000000000c7805 */ /* 0x000fe2000001ff00 */
[----:B------:R-:W-:Y:S01]  /*04e0*/  IMAD.WIDE R22, R23, 0x4, R28 ;  /* 0x0000000417167825 */ /* 0x000fe200078e021c */
[----:B-1----:R-:W-:-:S03]  /*04f0*/  CS2R R18, SRZ ;  /* 0x0000000000127805 */ /* 0x002fc6000001ff00 */
[--C-:B------:R-:W-:Y:S01]  /*0500*/  IMAD.WIDE R24, R25, 0x4, R28.reuse ;  /* 0x0000000419187825 */ /* 0x100fe200078e021c */
[----:B------:R1:W5:Y:S03]  /*0510*/  @!P1 LDG.E.EL R13, desc[UR4][R22.64] ;  /* 0x00000004160d9981 */ /* 0x000366000c2e1900 */
[--C-:B----4-:R-:W-:Y:S01]  /*0520*/  IMAD.WIDE R4, R6, 0x4, R28.reuse ;  /* 0x0000000406047825 */ /* 0x110fe200078e021c */
[----:B---3--:R-:W3:Y:S04]  /*0530*/  LDG.E R2, desc[UR4][R2.64] ;  /* 0x0000000402027981 */ /* 0x008ee8000c1e1900 */
[----:B------:R4:W3:Y:S01]  /*0540*/  @!P1 LDG.E.EL R12, desc[UR4][R4.64] ;  /* 0x00000004040c9981 */ /* 0x0008e2000c2e1900 */
[----:B------:R-:W-:-:S03]  /*0550*/  IMAD.WIDE R14, R15, 0x4, R28 ;  /* 0x000000040f0e7825 */ /* 0x000fc600078e021c */
[----:B------:R4:W3:Y:S01]  /*0560*/  @!P0 LDG.E.EL R19, desc[UR4][R24.64] ;  /* 0x0000000418138981 */ /* 0x0008e2000c2e1900 */
[----:B-1----:R-:W-:-:S04]  /*0570*/  IMAD.WIDE R22, R27, 0x4, R28 ;  /* 0x000000041b167825 */ /* 0x002fc800078e021c */
[----:B------:R-:W-:Y:S01]  /*0580*/  IMAD.WIDE R28, R7, 0x4, R28 ;  /* 0x00000004071c7825 */ /* 0x000fe200078e021c */
[----:B0---4-:R-:W-:Y:S02]  /*0590*/  CS2R R4, SRZ ;  /* 0x0000000000047805 */ /* 0x011fe4000001ff00 */
[----:B------:R-:W-:Y:S01]  /*05a0*/  CS2R R6, SRZ ;  /* 0x0000000000067805 */ /* 0x000fe2000001ff00 */
[----:B------:R0:W4:Y:S01]  /*05b0*/  @!P0 LDG.E.EL R18, desc[UR4][R22.64] ;  /* 0x0000000416128981 */ /* 0x000122000c2e1900 */
[----:B------:R-:W-:Y:S02]  /*05c0*/  IMAD.MOV.U32 R3, RZ, RZ, RZ ;  /* 0x000000ffff037224 */ /* 0x000fe400078e00ff */
[----:B------:R-:W-:Y:S02]  /*05d0*/  IMAD.MOV.U32 R24, RZ, RZ, RZ ;  /* 0x000000ffff187224 */ /* 0x000fe400078e00ff */
[----:B------:R-:W4:Y:S04]  /*05e0*/  @!P0 LDG.E.128 R4, desc[UR4][R16.64+0x800] ;  /* 0x0008000410048981 */ /* 0x000f28000c1e1d00 */
[----:B------:R-:W4:Y:S04]  /*05f0*/  @!P0 LDG.E.EL R3, desc[UR4][R14.64] ;  /* 0x000000040e038981 */ /* 0x000f28000c2e1900 */
[----:B------:R-:W4:Y:S01]  /*0600*/  @!P0 LDG.E.EL R24, desc[UR4][R28.64] ;  /* 0x000000041c188981 */ /* 0x000f22000c2e1900 */
[----:B--2---:R-:W-:Y:S01]  /*0610*/  FSETP.GT.AND P5, PT, R8, -R21, PT ;  /* 0x800000150800720b */ /* 0x004fe20003fa4000 */
[----:B------:R-:W-:Y:S01]  /*0620*/  FADD R20, R21, R8 ;  /* 0x0000000815147221 */ /* 0x000fe20000000000 */
[----:B-----5:R-:W-:Y:S01]  /*0630*/  FSETP.GT.AND P4, PT, R9, -R26, PT ;  /* 0x8000001a0900720b */ /* 0x020fe20003f84000 */
[----:B------:R-:W-:-:S02]  /*0640*/  FADD R21, R26, R9 ;  /* 0x000000091a157221 */ /* 0x000fc40000000000 */
[----:B------:R-:W1:Y:S01]  /*0650*/  LDC.64 R26, c[0x0][0x228] ;  /* 0x00008a00ff1a7b82 */ /* 0x000e620000000a00 */
[----:B0-----:R-:W-:Y:S01]  /*0660*/  FADD R22, R13, R10 ;  /* 0x0000000a0d167221 */ /* 0x001fe20000000000 */
[----:B------:R-:W-:Y:S01]  /*0670*/  FSETP.GT.AND P3, PT, R10, -R13, PT ;  /* 0x8000000d0a00720b */ /* 0x000fe20003f64000 */
[C---:B---3--:R-:W-:Y:S01]  /*0680*/  FMUL R9, R2.reuse, R20 ;  /* 0x0000001402097220 */ /* 0x048fe20000400000 */
[----:B------:R-:W-:Y:S01]  /*0690*/  FMUL R10, R2, R21 ;  /* 0x00000015020a7220 */ /* 0x000fe20000400000 */
[----:B------:R-:W-:Y:S01]  /*06a0*/  FADD R23, R12, R11 ;  /* 0x0000000b0c177221 */ /* 0x000fe20000000000 */
[----:B------:R-:W-:Y:S01]  /*06b0*/  FSETP.GT.AND P2, PT, R11, -R12, PT ;  /* 0x8000000c0b00720b */ /* 0x000fe20003f44000 */
[C---:B------:R-:W-:Y:S02]  /*06c0*/  FMUL R11, R2.reuse, R22 ;  /* 0x00000016020b7220 */ /* 0x040fe40000400000 */
[----:B------:R-:W-:Y:S01]  /*06d0*/  FMUL R12, R2, R23 ;  /* 0x00000017020c7220 */ /* 0x000fe20000400000 */
[----:B------:R-:W-:-:S02]  /*06e0*/  FSEL R8, R20, R9, P5 ;  /* 0x0000000914087208 */ /* 0x000fc40002800000 */
[----:B------:R-:W-:Y:S02]  /*06f0*/  FSEL R9, R21, R10, P4 ;  /* 0x0000000a15097208 */ /* 0x000fe40002000000 */
[----:B------:R-:W-:Y:S02]  /*0700*/  FSEL R10, R22, R11, P3 ;  /* 0x0000000b160a7208 */ /* 0x000fe40001800000 */
[----:B------:R-:W-:Y:S01]  /*0710*/  FSEL R11, R23, R12, P2 ;  /* 0x0000000c170b7208 */ /* 0x000fe20001000000 */
[----:B-1----:R-:W-:-:S04]  /*0720*/  IMAD.WIDE R26, R0, 0x4, R26 ;  /* 0x00000004001a7825 */ /* 0x002fc800078e021a */
[----:B----4-:R-:W-:Y:S01]  /*0730*/  FADD R12, R19, R4 ;  /* 0x00000004130c7221 */ /* 0x010fe20000000000 */
[----:B------:R-:W-:Y:S01]  /*0740*/  FADD R13, R18, R5 ;  /* 0x00000005120d7221 */ /* 0x000fe20000000000 */
[----:B------:R-:W-:Y:S01]  /*0750*/  FADD R14, R3, R6 ;  /* 0x00000006030e7221 */ /* 0x000fe20000000000 */
[----:B------:R-:W-:Y:S01]  /*0760*/  FSETP.GT.AND P5, PT, R4, -R19, PT ;  /* 0x800000130400720b */ /* 0x000fe20003fa4000 */
[----:B------:R-:W-:Y:S01]  /*0770*/  FADD R15, R24, R7 ;  /* 0x00000007180f7221 */ /* 0x000fe20000000000 */
[----:B------:R-:W-:Y:S01]  /*0780*/  FSETP.GT.AND P4, PT, R5, -R18, PT ;  /* 0x800000120500720b */ /* 0x000fe20003f84000 */
[----:B------:R-:W-:Y:S01]  /*0790*/  FMUL R4, R2, R13 ;  /* 0x0000000d02047220 */ /* 0x000fe20000400000 */
[----:B------:R-:W-:Y:S01]  /*07a0*/  FSETP.GT.AND P3, PT, R6, -R3, PT ;  /* 0x800000030600720b */ /* 0x000fe20003f64000 */
[C---:B------:R-:W-:Y:S01]  /*07b0*/  FMUL R3, R2.reuse, R12 ;  /* 0x0000000c02037220 */ /* 0x040fe20000400000 */
[C---:B------:R-:W-:Y:S01]  /*07c0*/  FMUL R5, R2.reuse, R14 ;  /* 0x0000000e02057220 */ /* 0x040fe20000400000 */
[----:B------:R-:W-:Y:S01]  /*07d0*/  FMUL R2, R2, R15 ;  /* 0x0000000f02027220 */ /* 0x000fe20000400000 */
[----:B------:R0:W-:Y:S01]  /*07e0*/  @!P1 STG.E.128 desc[UR4][R16.64], R20 ;  /* 0x0000001410009986 */ /* 0x0001e2000c101d04 */
[----:B------:R-:W-:-:S03]  /*07f0*/  FSETP.GT.AND P2, PT, R7, -R24, PT ;  /* 0x800000180700720b */ /* 0x000fc60003f44000 */
[----:B------:R1:W-:Y:S04]  /*0800*/  @!P0 STG.E.128 desc[UR4][R16.64+0x800], R12 ;  /* 0x0008000c10008986 */ /* 0x0003e8000c101d04 */
[----:B------:R1:W-:Y:S01]  /*0810*/  @!P1 STG.E.128 desc[UR4][R26.64], R8 ;  /* 0x000000081a009986 */ /* 0x0003e2000c101d04 */
[----:B0-----:R-:W-:Y:S02]  /*0820*/  FSEL R20, R12, R3, P5 ;  /* 0x000000030c147208 */ /* 0x001fe40002800000 */
[----:B------:R-:W-:Y:S02]  /*0830*/  FSEL R21, R13, R4, P4 ;  /* 0x000000040d157208 */ /* 0x000fe40002000000 */
[----:B------:R-:W-:Y:S02]  /*0840*/  FSEL R22, R14, R5, P3 ;  /* 0x000000050e167208 */ /* 0x000fe40001800000 */
[----:B------:R-:W-:Y:S01]  /*0850*/  FSEL R23, R15, R2, P2 ;  /* 0x000000020f177208 */ /* 0x000fe20001000000 */
[----:B------:R-:W-:Y:S06]  /*0860*/  @P0 EXIT ;  /* 0x000000000000094d */ /* 0x000fec0003800000 */
[----:B------:R-:W-:Y:S01]  /*0870*/  STG.E.128 desc[UR4][R26.64+0x800], R20 ;  /* 0x000800141a007986 */ /* 0x000fe2000c101d04 */
[----:B------:R-:W-:Y:S05]  /*0880*/  EXIT ;  /* 0x000000000000794d */ /* 0x000fea0003800000 */
.L_x_0:
[----:B------:R-:W-:-:S00]  /*0890*/  BRA `(.L_x_0) ;  /* 0xfffffffc00fc7947 */ /* 0x000fc0000383ffff */
[----:B------:R-:W-:-:S00]  /*08a0*/  NOP ;  /* 0x0000000000007918 */ /* 0x000fc00000000000 */
        /* <DEDUP_REMOVED lines=13> */
.L_x_1:


//--------------------- .nv.constant0.triton_poi_fused__prelu_kernel_convolution_3 --------------------------
	.section	.nv.constant0.triton_poi_fused__prelu_kernel_convolution_3,"a",@progbits
	.sectionflags	@""
	.align	4
.nv.constant0.triton_poi_fused__prelu_kernel_convolution_3:
	.zero		564
